//
// Generated by NVIDIA NVVM Compiler
//
// Compiler Build ID: CL-36424714
// Cuda compilation tools, release 13.0, V13.0.88
// Based on NVVM 20.0.0
//

.version 9.0
.target sm_100
.address_size 64

	// .globl	_Z15gpu_mean_kernelIfEvPT_PKS0_mS0_
.extern .shared .align 16 .b8 shared_mem_block[];

.visible .entry _Z15gpu_mean_kernelIfEvPT_PKS0_mS0_(
	.param .u64 .ptr .align 1 _Z15gpu_mean_kernelIfEvPT_PKS0_mS0__param_0,
	.param .u64 .ptr .align 1 _Z15gpu_mean_kernelIfEvPT_PKS0_mS0__param_1,
	.param .u64 _Z15gpu_mean_kernelIfEvPT_PKS0_mS0__param_2,
	.param .f32 _Z15gpu_mean_kernelIfEvPT_PKS0_mS0__param_3
)
{
	.reg .pred 	%p<17>;
	.reg .b32 	%r<36>;
	.reg .b32 	%f<36>;
	.reg .b64 	%rd<13>;

	ld.param.u64 	%rd6, [_Z15gpu_mean_kernelIfEvPT_PKS0_mS0__param_0];
	ld.param.u64 	%rd7, [_Z15gpu_mean_kernelIfEvPT_PKS0_mS0__param_1];
	ld.param.u64 	%rd8, [_Z15gpu_mean_kernelIfEvPT_PKS0_mS0__param_2];
	ld.param.f32 	%f8, [_Z15gpu_mean_kernelIfEvPT_PKS0_mS0__param_3];
	mov.u32 	%r1, %tid.x;
	and.b32  	%r2, %r1, 31;
	mov.u32 	%r3, %ntid.x;
	mov.u32 	%r4, %ctaid.x;
	mad.lo.s32 	%r5, %r4, %r3, %r1;
	cvt.s64.s32 	%rd12, %r5;
	setp.le.u64 	%p1, %rd8, %rd12;
	mov.f32 	%f34, 0f00000000;
	@%p1 bra 	$L__BB0_3;
	mov.u32 	%r6, %nctaid.x;
	mul.lo.s32 	%r7, %r6, %r3;
	cvt.s64.s32 	%rd2, %r7;
	cvta.to.global.u64 	%rd3, %rd7;
	mov.f32 	%f34, 0f00000000;
$L__BB0_2:
	shl.b64 	%rd9, %rd12, 2;
	add.s64 	%rd10, %rd3, %rd9;
	ld.global.f32 	%f11, [%rd10];
	add.f32 	%f34, %f34, %f11;
	add.s64 	%rd12, %rd12, %rd2;
	setp.lt.u64 	%p2, %rd12, %rd8;
	@%p2 bra 	$L__BB0_2;
$L__BB0_3:
	mov.b32 	%r8, %f34;
	shfl.sync.down.b32	%r9|%p3, %r8, 16, 31, -1;
	mov.b32 	%f12, %r9;
	add.f32 	%f13, %f34, %f12;
	mov.b32 	%r10, %f13;
	shfl.sync.down.b32	%r11|%p4, %r10, 8, 31, -1;
	mov.b32 	%f14, %r11;
	add.f32 	%f15, %f13, %f14;
	mov.b32 	%r12, %f15;
	shfl.sync.down.b32	%r13|%p5, %r12, 4, 31, -1;
	mov.b32 	%f16, %r13;
	add.f32 	%f17, %f15, %f16;
	mov.b32 	%r14, %f17;
	shfl.sync.down.b32	%r15|%p6, %r14, 2, 31, -1;
	mov.b32 	%f18, %r15;
	add.f32 	%f19, %f17, %f18;
	mov.b32 	%r16, %f19;
	shfl.sync.down.b32	%r17|%p7, %r16, 1, 31, -1;
	mov.b32 	%f20, %r17;
	add.f32 	%f4, %f19, %f20;
	setp.ne.s32 	%p8, %r2, 0;
	@%p8 bra 	$L__BB0_5;
	shr.u32 	%r18, %r1, 3;
	and.b32  	%r19, %r18, 124;
	mov.u32 	%r20, shared_mem_block;
	add.s32 	%r21, %r20, %r19;
	st.shared.f32 	[%r21], %f4;
$L__BB0_5:
	bar.sync 	0;
	setp.gt.u32 	%p9, %r1, 31;
	@%p9 bra 	$L__BB0_10;
	shr.u32 	%r22, %r3, 5;
	setp.ge.u32 	%p10, %r1, %r22;
	mov.f32 	%f35, 0f00000000;
	@%p10 bra 	$L__BB0_8;
	shl.b32 	%r23, %r1, 2;
	mov.u32 	%r24, shared_mem_block;
	add.s32 	%r25, %r24, %r23;
	ld.shared.f32 	%f35, [%r25];
$L__BB0_8:
	setp.ne.s32 	%p11, %r2, 0;
	mov.b32 	%r26, %f35;
	shfl.sync.down.b32	%r27|%p12, %r26, 16, 31, -1;
	mov.b32 	%f22, %r27;
	add.f32 	%f23, %f35, %f22;
	mov.b32 	%r28, %f23;
	shfl.sync.down.b32	%r29|%p13, %r28, 8, 31, -1;
	mov.b32 	%f24, %r29;
	add.f32 	%f25, %f23, %f24;
	mov.b32 	%r30, %f25;
	shfl.sync.down.b32	%r31|%p14, %r30, 4, 31, -1;
	mov.b32 	%f26, %r31;
	add.f32 	%f27, %f25, %f26;
	mov.b32 	%r32, %f27;
	shfl.sync.down.b32	%r33|%p15, %r32, 2, 31, -1;
	mov.b32 	%f28, %r33;
	add.f32 	%f29, %f27, %f28;
	mov.b32 	%r34, %f29;
	shfl.sync.down.b32	%r35|%p16, %r34, 1, 31, -1;
	mov.b32 	%f30, %r35;
	add.f32 	%f7, %f29, %f30;
	@%p11 bra 	$L__BB0_10;
	mul.f32 	%f31, %f8, %f7;
	cvta.to.global.u64 	%rd11, %rd6;
	atom.global.add.f32 	%f32, [%rd11], %f31;
$L__BB0_10:
	ret;

}
	// .globl	_Z15gpu_mean_kernelIiEvPT_PKS0_mS0_
.visible .entry _Z15gpu_mean_kernelIiEvPT_PKS0_mS0_(
	.param .u64 .ptr .align 1 _Z15gpu_mean_kernelIiEvPT_PKS0_mS0__param_0,
	.param .u64 .ptr .align 1 _Z15gpu_mean_kernelIiEvPT_PKS0_mS0__param_1,
	.param .u64 _Z15gpu_mean_kernelIiEvPT_PKS0_mS0__param_2,
	.param .u32 _Z15gpu_mean_kernelIiEvPT_PKS0_mS0__param_3
)
{
	.reg .pred 	%p<17>;
	.reg .b32 	%r<50>;
	.reg .b32 	%f<3>;
	.reg .b64 	%rd<13>;

	ld.param.u64 	%rd6, [_Z15gpu_mean_kernelIiEvPT_PKS0_mS0__param_0];
	ld.param.u64 	%rd7, [_Z15gpu_mean_kernelIiEvPT_PKS0_mS0__param_1];
	ld.param.u64 	%rd8, [_Z15gpu_mean_kernelIiEvPT_PKS0_mS0__param_2];
	ld.param.u32 	%r11, [_Z15gpu_mean_kernelIiEvPT_PKS0_mS0__param_3];
	mov.u32 	%r1, %tid.x;
	and.b32  	%r2, %r1, 31;
	mov.u32 	%r3, %ntid.x;
	mov.u32 	%r13, %ctaid.x;
	mad.lo.s32 	%r14, %r13, %r3, %r1;
	cvt.s64.s32 	%rd12, %r14;
	setp.le.u64 	%p1, %rd8, %rd12;
	mov.b32 	%r48, 0;
	@%p1 bra 	$L__BB1_3;
	mov.u32 	%r16, %nctaid.x;
	mul.lo.s32 	%r17, %r16, %r3;
	cvt.s64.s32 	%rd2, %r17;
	cvta.to.global.u64 	%rd3, %rd7;
	mov.b32 	%r48, 0;
$L__BB1_2:
	shl.b64 	%rd9, %rd12, 2;
	add.s64 	%rd10, %rd3, %rd9;
	ld.global.u32 	%r18, [%rd10];
	add.s32 	%r48, %r18, %r48;
	add.s64 	%rd12, %rd12, %rd2;
	setp.lt.u64 	%p2, %rd12, %rd8;
	@%p2 bra 	$L__BB1_2;
$L__BB1_3:
	shfl.sync.down.b32	%r19|%p3, %r48, 16, 31, -1;
	add.s32 	%r20, %r19, %r48;
	shfl.sync.down.b32	%r21|%p4, %r20, 8, 31, -1;
	add.s32 	%r22, %r20, %r21;
	shfl.sync.down.b32	%r23|%p5, %r22, 4, 31, -1;
	add.s32 	%r24, %r22, %r23;
	shfl.sync.down.b32	%r25|%p6, %r24, 2, 31, -1;
	add.s32 	%r26, %r24, %r25;
	shfl.sync.down.b32	%r27|%p7, %r26, 1, 31, -1;
	add.s32 	%r7, %r26, %r27;
	setp.ne.s32 	%p8, %r2, 0;
	@%p8 bra 	$L__BB1_5;
	shr.u32 	%r28, %r1, 3;
	and.b32  	%r29, %r28, 124;
	mov.u32 	%r30, shared_mem_block;
	add.s32 	%r31, %r30, %r29;
	st.shared.u32 	[%r31], %r7;
$L__BB1_5:
	bar.sync 	0;
	setp.gt.u32 	%p9, %r1, 31;
	@%p9 bra 	$L__BB1_10;
	shr.u32 	%r33, %r3, 5;
	setp.ge.u32 	%p10, %r1, %r33;
	mov.b32 	%r49, 0;
	@%p10 bra 	$L__BB1_8;
	shl.b32 	%r34, %r1, 2;
	mov.u32 	%r35, shared_mem_block;
	add.s32 	%r36, %r35, %r34;
	ld.shared.u32 	%r49, [%r36];
$L__BB1_8:
	setp.ne.s32 	%p11, %r2, 0;
	shfl.sync.down.b32	%r37|%p12, %r49, 16, 31, -1;
	add.s32 	%r38, %r37, %r49;
	shfl.sync.down.b32	%r39|%p13, %r38, 8, 31, -1;
	add.s32 	%r40, %r38, %r39;
	shfl.sync.down.b32	%r41|%p14, %r40, 4, 31, -1;
	add.s32 	%r42, %r40, %r41;
	shfl.sync.down.b32	%r43|%p15, %r42, 2, 31, -1;
	add.s32 	%r44, %r42, %r43;
	shfl.sync.down.b32	%r45|%p16, %r44, 1, 31, -1;
	add.s32 	%r10, %r44, %r45;
	@%p11 bra 	$L__BB1_10;
	mul.lo.s32 	%r46, %r10, %r11;
	cvt.rn.f32.s32 	%f1, %r46;
	cvta.to.global.u64 	%rd11, %rd6;
	atom.global.add.f32 	%f2, [%rd11], %f1;
$L__BB1_10:
	ret;

}
	// .globl	_Z15gpu_mean_kernelIhEvPT_PKS0_mS0_
.visible .entry _Z15gpu_mean_kernelIhEvPT_PKS0_mS0_(
	.param .u64 .ptr .align 1 _Z15gpu_mean_kernelIhEvPT_PKS0_mS0__param_0,
	.param .u64 .ptr .align 1 _Z15gpu_mean_kernelIhEvPT_PKS0_mS0__param_1,
	.param .u64 _Z15gpu_mean_kernelIhEvPT_PKS0_mS0__param_2,
	.param .u8 _Z15gpu_mean_kernelIhEvPT_PKS0_mS0__param_3
)
{
	.reg .pred 	%p<17>;
	.reg .b16 	%rs<20>;
	.reg .b32 	%r<50>;
	.reg .b32 	%f<3>;
	.reg .b64 	%rd<12>;

	ld.param.u64 	%rd6, [_Z15gpu_mean_kernelIhEvPT_PKS0_mS0__param_0];
	ld.param.u64 	%rd7, [_Z15gpu_mean_kernelIhEvPT_PKS0_mS0__param_1];
	ld.param.u64 	%rd8, [_Z15gpu_mean_kernelIhEvPT_PKS0_mS0__param_2];
	ld.param.u8 	%rs5, [_Z15gpu_mean_kernelIhEvPT_PKS0_mS0__param_3];
	mov.u32 	%r1, %tid.x;
	and.b32  	%r2, %r1, 31;
	mov.u32 	%r3, %ntid.x;
	mov.u32 	%r8, %ctaid.x;
	mad.lo.s32 	%r9, %r8, %r3, %r1;
	cvt.s64.s32 	%rd11, %r9;
	setp.le.u64 	%p1, %rd8, %rd11;
	mov.b16 	%rs19, 0;
	@%p1 bra 	$L__BB2_3;
	mov.u32 	%r10, %nctaid.x;
	mul.lo.s32 	%r11, %r10, %r3;
	cvt.s64.s32 	%rd2, %r11;
	cvta.to.global.u64 	%rd3, %rd7;
	mov.b16 	%rs19, 0;
$L__BB2_2:
	add.s64 	%rd9, %rd3, %rd11;
	ld.global.u8 	%rs8, [%rd9];
	add.s16 	%rs19, %rs8, %rs19;
	add.s64 	%rd11, %rd11, %rd2;
	setp.lt.u64 	%p2, %rd11, %rd8;
	@%p2 bra 	$L__BB2_2;
$L__BB2_3:
	cvt.u32.u16 	%r12, %rs19;
	and.b32  	%r13, %r12, 255;
	shfl.sync.down.b32	%r14|%p3, %r13, 16, 31, -1;
	cvt.u16.u32 	%rs9, %r14;
	add.s16 	%rs10, %rs19, %rs9;
	cvt.u32.u16 	%r15, %rs10;
	and.b32  	%r16, %r15, 255;
	shfl.sync.down.b32	%r17|%p4, %r16, 8, 31, -1;
	cvt.u16.u32 	%rs11, %r17;
	add.s16 	%rs12, %rs10, %rs11;
	cvt.u32.u16 	%r18, %rs12;
	and.b32  	%r19, %r18, 255;
	shfl.sync.down.b32	%r20|%p5, %r19, 4, 31, -1;
	cvt.u16.u32 	%rs13, %r20;
	add.s16 	%rs14, %rs12, %rs13;
	cvt.u32.u16 	%r21, %rs14;
	and.b32  	%r22, %r21, 255;
	shfl.sync.down.b32	%r23|%p6, %r22, 2, 31, -1;
	cvt.u16.u32 	%rs15, %r23;
	add.s16 	%rs4, %rs14, %rs15;
	cvt.u32.u16 	%r24, %rs4;
	and.b32  	%r25, %r24, 255;
	shfl.sync.down.b32	%r4|%p7, %r25, 1, 31, -1;
	setp.ne.s32 	%p8, %r2, 0;
	@%p8 bra 	$L__BB2_5;
	cvt.u16.u32 	%rs16, %r4;
	add.s16 	%rs17, %rs4, %rs16;
	shr.u32 	%r26, %r1, 5;
	mov.u32 	%r27, shared_mem_block;
	add.s32 	%r28, %r27, %r26;
	st.shared.u8 	[%r28], %rs17;
$L__BB2_5:
	bar.sync 	0;
	setp.gt.u32 	%p9, %r1, 31;
	@%p9 bra 	$L__BB2_10;
	shr.u32 	%r30, %r3, 5;
	setp.ge.u32 	%p10, %r1, %r30;
	mov.b32 	%r49, 0;
	@%p10 bra 	$L__BB2_8;
	mov.u32 	%r31, shared_mem_block;
	add.s32 	%r32, %r31, %r1;
	ld.shared.u8 	%r49, [%r32];
$L__BB2_8:
	setp.ne.s32 	%p11, %r2, 0;
	shfl.sync.down.b32	%r33|%p12, %r49, 16, 31, -1;
	add.s32 	%r34, %r33, %r49;
	and.b32  	%r35, %r34, 255;
	shfl.sync.down.b32	%r36|%p13, %r35, 8, 31, -1;
	add.s32 	%r37, %r34, %r36;
	and.b32  	%r38, %r37, 255;
	shfl.sync.down.b32	%r39|%p14, %r38, 4, 31, -1;
	add.s32 	%r40, %r37, %r39;
	and.b32  	%r41, %r40, 255;
	shfl.sync.down.b32	%r42|%p15, %r41, 2, 31, -1;
	add.s32 	%r43, %r40, %r42;
	and.b32  	%r44, %r43, 255;
	shfl.sync.down.b32	%r45|%p16, %r44, 1, 31, -1;
	add.s32 	%r7, %r43, %r45;
	@%p11 bra 	$L__BB2_10;
	and.b32  	%r46, %r7, 255;
	cvt.u32.u16 	%r47, %rs5;
	mul.lo.s32 	%r48, %r46, %r47;
	cvt.rn.f32.u32 	%f1, %r48;
	cvta.to.global.u64 	%rd10, %rd6;
	atom.global.add.f32 	%f2, [%rd10], %f1;
$L__BB2_10:
	ret;

}


// ===== COMPILED SASS (sm_100) =====

	.target	sm_100

	.elftype	@"ET_EXEC"


//--------------------- .note.nv.tkinfo           --------------------------
	.section	.note.nv.tkinfo,"",@"SHT_NOTE"
	.sectionflags	@"SHF_NOTE_NV_TKINFO"
	.tkinfo
        /*0018*/ 	.word	0x00000002
        /*0030*/ 	.string	""
        /*0030*/ 	.string	"ptxas"
        /*0030*/ 	.string	"Cuda compilation tools, release 13.0, V13.0.88"
        /*0030*/ 	.string	"Build cuda_13.0.r13.0/compiler.36424714_0"
        /*0030*/ 	.string	"-arch sm_100 -m 64 "



//--------------------- .note.nv.cuinfo           --------------------------
	.section	.note.nv.cuinfo,"",@"SHT_NOTE"
	.sectionflags	@"SHF_NOTE_NV_CUINFO"
        /*0018*/ 	.short	0x0002
        /*001a*/ 	.short	0x0064
        /*001c*/ 	.short	0x0082
	.zero		2


//--------------------- .nv.info                  --------------------------
	.section	.nv.info,"",@"SHT_CUDA_INFO"
	.align	4


	//----- nvinfo : EIATTR_REGCOUNT
	.align		4
        /*0000*/ 	.byte	0x04, 0x2f
        /*0002*/ 	.short	(.L_1 - .L_0)
	.align		4
.L_0:
        /*0004*/ 	.word	index@(_Z15gpu_mean_kernelIfEvPT_PKS0_mS0_)
        /*0008*/ 	.word	0x0000000c


	//----- nvinfo : EIATTR_FRAME_SIZE
	.align		4
.L_1:
        /*000c*/ 	.byte	0x04, 0x11
        /*000e*/ 	.short	(.L_3 - .L_2)
	.align		4
.L_2:
        /*0010*/ 	.word	index@(_Z15gpu_mean_kernelIfEvPT_PKS0_mS0_)
        /*0014*/ 	.word	0x00000000


	//----- nvinfo : EIATTR_REGCOUNT
	.align		4
.L_3:
        /*0018*/ 	.byte	0x04, 0x2f
        /*001a*/ 	.short	(.L_5 - .L_4)
	.align		4
.L_4:
        /*001c*/ 	.word	index@(_Z15gpu_mean_kernelIiEvPT_PKS0_mS0_)
        /*0020*/ 	.word	0x0000000c


	//----- nvinfo : EIATTR_FRAME_SIZE
	.align		4
.L_5:
        /*0024*/ 	.byte	0x04, 0x11
        /*0026*/ 	.short	(.L_7 - .L_6)
	.align		4
.L_6:
        /*0028*/ 	.word	index@(_Z15gpu_mean_kernelIiEvPT_PKS0_mS0_)
        /*002c*/ 	.word	0x00000000


	//----- nvinfo : EIATTR_REGCOUNT
	.align		4
.L_7:
        /*0030*/ 	.byte	0x04, 0x2f
        /*0032*/ 	.short	(.L_9 - .L_8)
	.align		4
.L_8:
        /*0034*/ 	.word	index@(_Z15gpu_mean_kernelIhEvPT_PKS0_mS0_)
        /*0038*/ 	.word	0x0000000b


	//----- nvinfo : EIATTR_FRAME_SIZE
	.align		4
.L_9:
        /*003c*/ 	.byte	0x04, 0x11
        /*003e*/ 	.short	(.L_11 - .L_10)
	.align		4
.L_10:
        /*0040*/ 	.word	index@(_Z15gpu_mean_kernelIhEvPT_PKS0_mS0_)
        /*0044*/ 	.word	0x00000000


	//----- nvinfo : EIATTR_MIN_STACK_SIZE
	.align		4
.L_11:
        /*0048*/ 	.byte	0x04, 0x12
        /*004a*/ 	.short	(.L_13 - .L_12)
	.align		4
.L_12:
        /*004c*/ 	.word	index@(_Z15gpu_mean_kernelIhEvPT_PKS0_mS0_)
        /*0050*/ 	.word	0x00000000


	//----- nvinfo : EIATTR_MIN_STACK_SIZE
	.align		4
.L_13:
        /*0054*/ 	.byte	0x04, 0x12
        /*0056*/ 	.short	(.L_15 - .L_14)
	.align		4
.L_14:
        /*0058*/ 	.word	index@(_Z15gpu_mean_kernelIiEvPT_PKS0_mS0_)
        /*005c*/ 	.word	0x00000000


	//----- nvinfo : EIATTR_MIN_STACK_SIZE
	.align		4
.L_15:
        /*0060*/ 	.byte	0x04, 0x12
        /*0062*/ 	.short	(.L_17 - .L_16)
	.align		4
.L_16:
        /*0064*/ 	.word	index@(_Z15gpu_mean_kernelIfEvPT_PKS0_mS0_)
        /*0068*/ 	.word	0x00000000
.L_17:


//--------------------- .nv.compat                --------------------------
	.section	.nv.compat,"",@"SHT_CUDA_COMPAT_INFO"
	.align	4
        /*0000*/ 	.byte	0x02, 0x09, 0x00, 0x00, 0x02, 0x02, 0x01, 0x00, 0x02, 0x05, 0x05, 0x00, 0x03, 0x07, 0x01, 0x01
        /*0010*/ 	.byte	0x02, 0x03, 0x00, 0x00, 0x02, 0x06, 0x01, 0x00, 0x04, 0x0b, 0x08, 0x00, 0x09, 0x00, 0x00, 0x00
        /*0020*/ 	.byte	0x00, 0x00, 0x00, 0x00


//--------------------- .nv.info._Z15gpu_mean_kernelIhEvPT_PKS0_mS0_ --------------------------
	.section	.nv.info._Z15gpu_mean_kernelIhEvPT_PKS0_mS0_,"",@"SHT_CUDA_INFO"
	.sectionflags	@""
	.align	4


	//----- nvinfo : EIATTR_CUDA_API_VERSION
	.align		4
        /*0000*/ 	.byte	0x04, 0x37
        /*0002*/ 	.short	(.L_19 - .L_18)
.L_18:
        /*0004*/ 	.word	0x00000082


	//----- nvinfo : EIATTR_KPARAM_INFO
	.align		4
.L_19:
        /*0008*/ 	.byte	0x04, 0x17
        /*000a*/ 	.short	(.L_21 - .L_20)
.L_20:
        /*000c*/ 	.word	0x00000000
        /*0010*/ 	.short	0x0003
        /*0012*/ 	.short	0x0018
        /*0014*/ 	.byte	0x00, 0xf0, 0x05, 0x00


	//----- nvinfo : EIATTR_KPARAM_INFO
	.align		4
.L_21:
        /*0018*/ 	.byte	0x04, 0x17
        /*001a*/ 	.short	(.L_23 - .L_22)
.L_22:
        /*001c*/ 	.word	0x00000000
        /*0020*/ 	.short	0x0002
        /*0022*/ 	.short	0x0010
        /*0024*/ 	.byte	0x00, 0xf0, 0x21, 0x00


	//----- nvinfo : EIATTR_KPARAM_INFO
	.align		4
.L_23:
        /*0028*/ 	.byte	0x04, 0x17
        /*002a*/ 	.short	(.L_25 - .L_24)
.L_24:
        /*002c*/ 	.word	0x00000000
        /*0030*/ 	.short	0x0001
        /*0032*/ 	.short	0x0008
        /*0034*/ 	.byte	0x00, 0xf5, 0x21, 0x00


	//----- nvinfo : EIATTR_KPARAM_INFO
	.align		4
.L_25:
        /*0038*/ 	.byte	0x04, 0x17
        /*003a*/ 	.short	(.L_27 - .L_26)
.L_26:
        /*003c*/ 	.word	0x00000000
        /*0040*/ 	.short	0x0000
        /*0042*/ 	.short	0x0000
        /*0044*/ 	.byte	0x00, 0xf5, 0x21, 0x00


	//----- nvinfo : EIATTR_SPARSE_MMA_MASK
	.align		4
.L_27:
        /*0048*/ 	.byte	0x03, 0x50
        /*004a*/ 	.short	0x0000


	//----- nvinfo : EIATTR_MAXREG_COUNT
	.align		4
        /*004c*/ 	.byte	0x03, 0x1b
        /*004e*/ 	.short	0x00ff


	//----- nvinfo : EIATTR_NUM_BARRIERS
	.align		4
        /*0050*/ 	.byte	0x02, 0x4c
        /*0052*/ 	.byte	0x01
	.zero		1


	//----- nvinfo : EIATTR_MERCURY_ISA_VERSION
	.align		4
        /*0054*/ 	.byte	0x03, 0x5f
        /*0056*/ 	.short	0x0101


	//----- nvinfo : EIATTR_COOP_GROUP_MASK_REGIDS
	.align		4
        /*0058*/ 	.byte	0x04, 0x29
        /*005a*/ 	.short	(.L_29 - .L_28)


	//   ....[0]....
.L_28:
        /*005c*/ 	.word	0xffffffff


	//   ....[1]....
        /*0060*/ 	.word	0xffffffff


	//   ....[2]....
        /*0064*/ 	.word	0xffffffff


	//   ....[3]....
        /*0068*/ 	.word	0xffffffff


	//   ....[4]....
        /*006c*/ 	.word	0xffffffff


	//   ....[5]....
        /*0070*/ 	.word	0xffffffff


	//   ....[6]....
        /*0074*/ 	.word	0xffffffff


	//   ....[7]....
        /*0078*/ 	.word	0xffffffff


	//   ....[8]....
        /*007c*/ 	.word	0xffffffff


	//   ....[9]....
        /*0080*/ 	.word	0xffffffff


	//----- nvinfo : EIATTR_COOP_GROUP_INSTR_OFFSETS
	.align		4
.L_29:
        /*0084*/ 	.byte	0x04, 0x28
        /*0086*/ 	.short	(.L_31 - .L_30)


	//   ....[0]....
.L_30:
        /*0088*/ 	.word	0x00000200


	//   ....[1]....
        /*008c*/ 	.word	0x00000260


	//   ....[2]....
        /*0090*/ 	.word	0x000002a0


	//   ....[3]....
        /*0094*/ 	.word	0x000002e0


	//   ....[4]....
        /*0098*/ 	.word	0x00000310


	//   ....[5]....
        /*009c*/ 	.word	0x000003e0


	//   ....[6]....
        /*00a0*/ 	.word	0x00000410


	//   ....[7]....
        /*00a4*/ 	.word	0x00000440


	//   ....[8]....
        /*00a8*/ 	.word	0x00000470


	//   ....[9]....
        /*00ac*/ 	.word	0x000004a0


	//----- nvinfo : EIATTR_VRC_CTA_INIT_COUNT
	.align		4
.L_31:
        /*00b0*/ 	.byte	0x02, 0x4a
	.zero		1
	.zero		1


	//----- nvinfo : EIATTR_EXIT_INSTR_OFFSETS
	.align		4
        /*00b4*/ 	.byte	0x04, 0x1c
        /*00b6*/ 	.short	(.L_33 - .L_32)


	//   ....[0]....
.L_32:
        /*00b8*/ 	.word	0x00000350


	//   ....[1]....
        /*00bc*/ 	.word	0x000004b0


	//   ....[2]....
        /*00c0*/ 	.word	0x00000530


	//----- nvinfo : EIATTR_CRS_STACK_SIZE
	.align		4
.L_33:
        /*00c4*/ 	.byte	0x04, 0x1e
        /*00c6*/ 	.short	(.L_35 - .L_34)
.L_34:
        /*00c8*/ 	.word	0x00000000


	//----- nvinfo : EIATTR_CBANK_PARAM_SIZE
	.align		4
.L_35:
        /*00cc*/ 	.byte	0x03, 0x19
        /*00ce*/ 	.short	0x0019


	//----- nvinfo : EIATTR_PARAM_CBANK
	.align		4
        /*00d0*/ 	.byte	0x04, 0x0a
        /*00d2*/ 	.short	(.L_37 - .L_36)
	.align		4
.L_36:
        /*00d4*/ 	.word	index@(.nv.constant0._Z15gpu_mean_kernelIhEvPT_PKS0_mS0_)
        /*00d8*/ 	.short	0x0380
        /*00da*/ 	.short	0x0019


	//----- nvinfo : EIATTR_SW_WAR
	.align		4
.L_37:
        /*00dc*/ 	.byte	0x04, 0x36
        /*00de*/ 	.short	(.L_39 - .L_38)
.L_38:
        /*00e0*/ 	.word	0x00000008
.L_39:


//--------------------- .nv.info._Z15gpu_mean_kernelIiEvPT_PKS0_mS0_ --------------------------
	.section	.nv.info._Z15gpu_mean_kernelIiEvPT_PKS0_mS0_,"",@"SHT_CUDA_INFO"
	.sectionflags	@""
	.align	4


	//----- nvinfo : EIATTR_CUDA_API_VERSION
	.align		4
        /*0000*/ 	.byte	0x04, 0x37
        /*0002*/ 	.short	(.L_41 - .L_40)
.L_40:
        /*0004*/ 	.word	0x00000082


	//----- nvinfo : EIATTR_KPARAM_INFO
	.align		4
.L_41:
        /*0008*/ 	.byte	0x04, 0x17
        /*000a*/ 	.short	(.L_43 - .L_42)
.L_42:
        /*000c*/ 	.word	0x00000000
        /*0010*/ 	.short	0x0003
        /*0012*/ 	.short	0x0018
        /*0014*/ 	.byte	0x00, 0xf0, 0x11, 0x00


	//----- nvinfo : EIATTR_KPARAM_INFO
	.align		4
.L_43:
        /*0018*/ 	.byte	0x04, 0x17
        /*001a*/ 	.short	(.L_45 - .L_44)
.L_44:
        /*001c*/ 	.word	0x00000000
        /*0020*/ 	.short	0x0002
        /*0022*/ 	.short	0x0010
        /*0024*/ 	.byte	0x00, 0xf0, 0x21, 0x00


	//----- nvinfo : EIATTR_KPARAM_INFO
	.align		4
.L_45:
        /*0028*/ 	.byte	0x04, 0x17
        /*002a*/ 	.short	(.L_47 - .L_46)
.L_46:
        /*002c*/ 	.word	0x00000000
        /*0030*/ 	.short	0x0001
        /*0032*/ 	.short	0x0008
        /*0034*/ 	.byte	0x00, 0xf5, 0x21, 0x00


	//----- nvinfo : EIATTR_KPARAM_INFO
	.align		4
.L_47:
        /*0038*/ 	.byte	0x04, 0x17
        /*003a*/ 	.short	(.L_49 - .L_48)
.L_48:
        /*003c*/ 	.word	0x00000000
        /*0040*/ 	.short	0x0000
        /*0042*/ 	.short	0x0000
        /*0044*/ 	.byte	0x00, 0xf5, 0x21, 0x00


	//----- nvinfo : EIATTR_SPARSE_MMA_MASK
	.align		4
.L_49:
        /*0048*/ 	.byte	0x03, 0x50
        /*004a*/ 	.short	0x0000


	//----- nvinfo : EIATTR_MAXREG_COUNT
	.align		4
        /*004c*/ 	.byte	0x03, 0x1b
        /*004e*/ 	.short	0x00ff


	//----- nvinfo : EIATTR_NUM_BARRIERS
	.align		4
        /*0050*/ 	.byte	0x02, 0x4c
        /*0052*/ 	.byte	0x01
	.zero		1


	//----- nvinfo : EIATTR_MERCURY_ISA_VERSION
	.align		4
        /*0054*/ 	.byte	0x03, 0x5f
        /*0056*/ 	.short	0x0101


	//----- nvinfo : EIATTR_COOP_GROUP_MASK_REGIDS
	.align		4
        /*0058*/ 	.byte	0x04, 0x29
        /*005a*/ 	.short	(.L_51 - .L_50)


	//   ....[0]....
.L_50:
        /*005c*/ 	.word	0xffffffff


	//   ....[1]....
        /*0060*/ 	.word	0xffffffff


	//   ....[2]....
        /*0064*/ 	.word	0xffffffff


	//   ....[3]....
        /*0068*/ 	.word	0xffffffff


	//   ....[4]....
        /*006c*/ 	.word	0xffffffff


	//   ....[5]....
        /*0070*/ 	.word	0xffffffff


	//   ....[6]....
        /*0074*/ 	.word	0xffffffff


	//   ....[7]....
        /*0078*/ 	.word	0xffffffff


	//   ....[8]....
        /*007c*/ 	.word	0xffffffff


	//   ....[9]....
        /*0080*/ 	.word	0xffffffff


	//----- nvinfo : EIATTR_COOP_GROUP_INSTR_OFFSETS
	.align		4
.L_51:
        /*0084*/ 	.byte	0x04, 0x28
        /*0086*/ 	.short	(.L_53 - .L_52)


	//   ....[0]....
.L_52:
        /*0088*/ 	.word	0x000001d0


	//   ....[1]....
        /*008c*/ 	.word	0x00000200


	//   ....[2]....
        /*0090*/ 	.word	0x00000220


	//   ....[3]....
        /*0094*/ 	.word	0x00000250


	//   ....[4]....
        /*0098*/ 	.word	0x000002c0


	//   ....[5]....
        /*009c*/ 	.word	0x000003b0


	//   ....[6]....
        /*00a0*/ 	.word	0x000003d0


	//   ....[7]....
        /*00a4*/ 	.word	0x000003f0


	//   ....[8]....
        /*00a8*/ 	.word	0x00000410


	//   ....[9]....
        /*00ac*/ 	.word	0x00000430


	//----- nvinfo : EIATTR_VRC_CTA_INIT_COUNT
	.align		4
.L_53:
        /*00b0*/ 	.byte	0x02, 0x4a
	.zero		1
	.zero		1


	//----- nvinfo : EIATTR_EXIT_INSTR_OFFSETS
	.align		4
        /*00b4*/ 	.byte	0x04, 0x1c
        /*00b6*/ 	.short	(.L_55 - .L_54)


	//   ....[0]....
.L_54:
        /*00b8*/ 	.word	0x00000320


	//   ....[1]....
        /*00bc*/ 	.word	0x00000440


	//   ....[2]....
        /*00c0*/ 	.word	0x000004b0


	//----- nvinfo : EIATTR_CRS_STACK_SIZE
	.align		4
.L_55:
        /*00c4*/ 	.byte	0x04, 0x1e
        /*00c6*/ 	.short	(.L_57 - .L_56)
.L_56:
        /*00c8*/ 	.word	0x00000000


	//----- nvinfo : EIATTR_CBANK_PARAM_SIZE
	.align		4
.L_57:
        /*00cc*/ 	.byte	0x03, 0x19
        /*00ce*/ 	.short	0x001c


	//----- nvinfo : EIATTR_PARAM_CBANK
	.align		4
        /*00d0*/ 	.byte	0x04, 0x0a
        /*00d2*/ 	.short	(.L_59 - .L_58)
	.align		4
.L_58:
        /*00d4*/ 	.word	index@(.nv.constant0._Z15gpu_mean_kernelIiEvPT_PKS0_mS0_)
        /*00d8*/ 	.short	0x0380
        /*00da*/ 	.short	0x001c


	//----- nvinfo : EIATTR_SW_WAR
	.align		4
.L_59:
        /*00dc*/ 	.byte	0x04, 0x36
        /*00de*/ 	.short	(.L_61 - .L_60)
.L_60:
        /*00e0*/ 	.word	0x00000008
.L_61:


//--------------------- .nv.info._Z15gpu_mean_kernelIfEvPT_PKS0_mS0_ --------------------------
	.section	.nv.info._Z15gpu_mean_kernelIfEvPT_PKS0_mS0_,"",@"SHT_CUDA_INFO"
	.sectionflags	@""
	.align	4


	//----- nvinfo : EIATTR_CUDA_API_VERSION
	.align		4
        /*0000*/ 	.byte	0x04, 0x37
        /*0002*/ 	.short	(.L_63 - .L_62)
.L_62:
        /*0004*/ 	.word	0x00000082


	//----- nvinfo : EIATTR_KPARAM_INFO
	.align		4
.L_63:
        /*0008*/ 	.byte	0x04, 0x17
        /*000a*/ 	.short	(.L_65 - .L_64)
.L_64:
        /*000c*/ 	.word	0x00000000
        /*0010*/ 	.short	0x0003
        /*0012*/ 	.short	0x0018
        /*0014*/ 	.byte	0x00, 0xf0, 0x11, 0x00


	//----- nvinfo : EIATTR_KPARAM_INFO
	.align		4
.L_65:
        /*0018*/ 	.byte	0x04, 0x17
        /*001a*/ 	.short	(.L_67 - .L_66)
.L_66:
        /*001c*/ 	.word	0x00000000
        /*0020*/ 	.short	0x0002
        /*0022*/ 	.short	0x0010
        /*0024*/ 	.byte	0x00, 0xf0, 0x21, 0x00


	//----- nvinfo : EIATTR_KPARAM_INFO
	.align		4
.L_67:
        /*0028*/ 	.byte	0x04, 0x17
        /*002a*/ 	.short	(.L_69 - .L_68)
.L_68:
        /*002c*/ 	.word	0x00000000
        /*0030*/ 	.short	0x0001
        /*0032*/ 	.short	0x0008
        /*0034*/ 	.byte	0x00, 0xf5, 0x21, 0x00


	//----- nvinfo : EIATTR_KPARAM_INFO
	.align		4
.L_69:
        /*0038*/ 	.byte	0x04, 0x17
        /*003a*/ 	.short	(.L_71 - .L_70)
.L_70:
        /*003c*/ 	.word	0x00000000
        /*0040*/ 	.short	0x0000
        /*0042*/ 	.short	0x0000
        /*0044*/ 	.byte	0x00, 0xf5, 0x21, 0x00


	//----- nvinfo : EIATTR_SPARSE_MMA_MASK
	.align		4
.L_71:
        /*0048*/ 	.byte	0x03, 0x50
        /*004a*/ 	.short	0x0000


	//----- nvinfo : EIATTR_MAXREG_COUNT
	.align		4
        /*004c*/ 	.byte	0x03, 0x1b
        /*004e*/ 	.short	0x00ff


	//----- nvinfo : EIATTR_NUM_BARRIERS
	.align		4
        /*0050*/ 	.byte	0x02, 0x4c
        /*0052*/ 	.byte	0x01
	.zero		1


	//----- nvinfo : EIATTR_MERCURY_ISA_VERSION
	.align		4
        /*0054*/ 	.byte	0x03, 0x5f
        /*0056*/ 	.short	0x0101


	//----- nvinfo : EIATTR_COOP_GROUP_MASK_REGIDS
	.align		4
        /*0058*/ 	.byte	0x04, 0x29
        /*005a*/ 	.short	(.L_73 - .L_72)


	//   ....[0]....
.L_72:
        /*005c*/ 	.word	0xffffffff


	//   ....[1]....
        /*0060*/ 	.word	0xffffffff


	//   ....[2]....
        /*0064*/ 	.word	0xffffffff


	//   ....[3]....
        /*0068*/ 	.word	0xffffffff


	//   ....[4]....
        /*006c*/ 	.word	0xffffffff


	//   ....[5]....
        /*0070*/ 	.word	0xffffffff


	//   ....[6]....
        /*0074*/ 	.word	0xffffffff


	//   ....[7]....
        /*0078*/ 	.word	0xffffffff


	//   ....[8]....
        /*007c*/ 	.word	0xffffffff


	//   ....[9]....
        /*0080*/ 	.word	0xffffffff


	//----- nvinfo : EIATTR_COOP_GROUP_INSTR_OFFSETS
	.align		4
.L_73:
        /*0084*/ 	.byte	0x04, 0x28
        /*0086*/ 	.short	(.L_75 - .L_74)


	//   ....[0]....
.L_74:
        /*0088*/ 	.word	0x000001d0


	//   ....[1]....
        /*008c*/ 	.word	0x00000200


	//   ....[2]....
        /*0090*/ 	.word	0x00000220


	//   ....[3]....
        /*0094*/ 	.word	0x00000250


	//   ....[4]....
        /*0098*/ 	.word	0x000002c0


	//   ....[5]....
        /*009c*/ 	.word	0x000003b0


	//   ....[6]....
        /*00a0*/ 	.word	0x000003d0


	//   ....[7]....
        /*00a4*/ 	.word	0x000003f0


	//   ....[8]....
        /*00a8*/ 	.word	0x00000410


	//   ....[9]....
        /*00ac*/ 	.word	0x00000430


	//----- nvinfo : EIATTR_VRC_CTA_INIT_COUNT
	.align		4
.L_75:
        /*00b0*/ 	.byte	0x02, 0x4a
	.zero		1
	.zero		1


	//----- nvinfo : EIATTR_EXIT_INSTR_OFFSETS
	.align		4
        /*00b4*/ 	.byte	0x04, 0x1c
        /*00b6*/ 	.short	(.L_77 - .L_76)


	//   ....[0]....
.L_76:
        /*00b8*/ 	.word	0x00000320


	//   ....[1]....
        /*00bc*/ 	.word	0x00000440


	//   ....[2]....
        /*00c0*/ 	.word	0x000004a0


	//----- nvinfo : EIATTR_CRS_STACK_SIZE
	.align		4
.L_77:
        /*00c4*/ 	.byte	0x04, 0x1e
        /*00c6*/ 	.short	(.L_79 - .L_78)
.L_78:
        /*00c8*/ 	.word	0x00000000


	//----- nvinfo : EIATTR_CBANK_PARAM_SIZE
	.align		4
.L_79:
        /*00cc*/ 	.byte	0x03, 0x19
        /*00ce*/ 	.short	0x001c


	//----- nvinfo : EIATTR_PARAM_CBANK
	.align		4
        /*00d0*/ 	.byte	0x04, 0x0a
        /*00d2*/ 	.short	(.L_81 - .L_80)
	.align		4
.L_80:
        /*00d4*/ 	.word	index@(.nv.constant0._Z15gpu_mean_kernelIfEvPT_PKS0_mS0_)
        /*00d8*/ 	.short	0x0380
        /*00da*/ 	.short	0x001c


	//----- nvinfo : EIATTR_SW_WAR
	.align		4
.L_81:
        /*00dc*/ 	.byte	0x04, 0x36
        /*00de*/ 	.short	(.L_83 - .L_82)
.L_82:
        /*00e0*/ 	.word	0x00000008
.L_83:


//--------------------- .nv.callgraph             --------------------------
	.section	.nv.callgraph,"",@"SHT_CUDA_CALLGRAPH"
	.align	4
	.sectionentsize	8
	.align		4
        /*0000*/ 	.word	0x00000000
	.align		4
        /*0004*/ 	.word	0xffffffff
	.align		4
        /*0008*/ 	.word	0x00000000
	.align		4
        /*000c*/ 	.word	0xfffffffe
	.align		4
        /*0010*/ 	.word	0x00000000
	.align		4
        /*0014*/ 	.word	0xfffffffd
	.align		4
        /*0018*/ 	.word	0x00000000
	.align		4
        /*001c*/ 	.word	0xfffffffc


//--------------------- .text._Z15gpu_mean_kernelIhEvPT_PKS0_mS0_ --------------------------
	.section	.text._Z15gpu_mean_kernelIhEvPT_PKS0_mS0_,"ax",@progbits
	.align	128
        .global         _Z15gpu_mean_kernelIhEvPT_PKS0_mS0_
        .type           _Z15gpu_mean_kernelIhEvPT_PKS0_mS0_,@function
        .size           _Z15gpu_mean_kernelIhEvPT_PKS0_mS0_,(.L_x_12 - _Z15gpu_mean_kernelIhEvPT_PKS0_mS0_)
        .other          _Z15gpu_mean_kernelIhEvPT_PKS0_mS0_,@"STO_CUDA_ENTRY STV_DEFAULT"
_Z15gpu_mean_kernelIhEvPT_PKS0_mS0_:
.text._Z15gpu_mean_kernelIhEvPT_PKS0_mS0_:
[----:B------:R-:W-:Y:S01]  /*0000*/  LDC R1, c[0x0][0x37c] ;  /* 0x0000df00ff017b82 */ /* 0x000fe20000000800 */
[----:B------:R-:W0:Y:S01]  /*0010*/  S2R R0, SR_TID.X ;  /* 0x0000000000007919 */ /* 0x000e220000002100 */
[----:B------:R-:W0:Y:S01]  /*0020*/  LDCU UR5, c[0x0][0x360] ;  /* 0x00006c00ff0577ac */ /* 0x000e220008000800 */
[----:B------:R-:W-:Y:S01]  /*0030*/  BSSY.RECONVERGENT B0, `(.L_x_0) ;  /* 0x0000019000007945 */ /* 0x000fe20003800200 */
[----:B------:R-:W-:Y:S01]  /*0040*/  PRMT R4, RZ, 0x7610, R4 ;  /* 0x00007610ff047816 */ /* 0x000fe20000000004 */
[----:B------:R-:W0:Y:S01]  /*0050*/  S2R R3, SR_CTAID.X ;  /* 0x0000000000037919 */ /* 0x000e220000002500 */
[----:B------:R-:W1:Y:S01]  /*0060*/  LDCU.64 UR8, c[0x0][0x390] ;  /* 0x00007200ff0877ac */ /* 0x000e620008000a00 */
[----:B------:R-:W2:Y:S01]  /*0070*/  LDCU.64 UR6, c[0x0][0x358] ;  /* 0x00006b00ff0677ac */ /* 0x000ea20008000a00 */
[----:B------:R-:W3:Y:S01]  /*0080*/  LDCU.64 UR10, c[0x0][0x388] ;  /* 0x00007100ff0a77ac */ /* 0x000ee20008000a00 */
[----:B0-----:R-:W-:-:S05]  /*0090*/  IMAD R2, R3, UR5, R0 ;  /* 0x0000000503027c24 */ /* 0x001fca000f8e0200 */
[----:B-1----:R-:W-:Y:S02]  /*00a0*/  ISETP.GE.U32.AND P0, PT, R2, UR8, PT ;  /* 0x0000000802007c0c */ /* 0x002fe4000bf06070 */
[----:B------:R-:W-:-:S04]  /*00b0*/  SHF.R.S32.HI R3, RZ, 0x1f, R2 ;  /* 0x0000001fff037819 */ /* 0x000fc80000011402 */
[----:B------:R-:W-:-:S13]  /*00c0*/  ISETP.GE.U32.AND.EX P0, PT, R3, UR9, PT, P0 ;  /* 0x0000000903007c0c */ /* 0x000fda000bf06100 */
[----:B--23--:R-:W-:Y:S05]  /*00d0*/  @P0 BRA `(.L_x_1) ;  /* 0x0000000000380947 */ /* 0x00cfea0003800000 */
[----:B------:R-:W0:Y:S01]  /*00e0*/  LDC R5, c[0x0][0x370] ;  /* 0x0000dc00ff057b82 */ /* 0x000e220000000800 */
[----:B------:R-:W-:Y:S01]  /*00f0*/  IMAD.MOV.U32 R6, RZ, RZ, R2 ;  /* 0x000000ffff067224 */ /* 0x000fe200078e0002 */
[----:B------:R-:W-:Y:S01]  /*0100*/  PRMT R4, RZ, 0x7610, R4 ;  /* 0x00007610ff047816 */ /* 0x000fe20000000004 */
[----:B------:R-:W-:Y:S02]  /*0110*/  IMAD.MOV.U32 R8, RZ, RZ, R3 ;  /* 0x000000ffff087224 */ /* 0x000fe400078e0003 */
[----:B0-----:R-:W-:-:S07]  /*0120*/  IMAD R5, R5, UR5, RZ ;  /* 0x0000000505057c24 */ /* 0x001fce000f8e02ff */
.L_x_2:
[----:B------:R-:W-:-:S04]  /*0130*/  IADD3 R2, P0, PT, R6, UR10, RZ ;  /* 0x0000000a06027c10 */ /* 0x000fc8000ff1e0ff */
[----:B------:R-:W-:-:S06]  /*0140*/  IADD3.X R3, PT, PT, R8, UR11, RZ, P0, !PT ;  /* 0x0000000b08037c10 */ /* 0x000fcc00087fe4ff */
[----:B------:R-:W2:Y:S01]  /*0150*/  LDG.E.U8 R3, desc[UR6][R2.64] ;  /* 0x0000000602037981 */ /* 0x000ea2000c1e1100 */
[----:B------:R-:W-:-:S04]  /*0160*/  IADD3 R6, P1, PT, R5, R6, RZ ;  /* 0x0000000605067210 */ /* 0x000fc80007f3e0ff */
[----:B------:R-:W-:Y:S02]  /*0170*/  ISETP.GE.U32.AND P0, PT, R6, UR8, PT ;  /* 0x0000000806007c0c */ /* 0x000fe4000bf06070 */
[----:B------:R-:W-:-:S04]  /*0180*/  LEA.HI.X.SX32 R8, R5, R8, 0x1, P1 ;  /* 0x0000000805087211 */ /* 0x000fc800008f0eff */
[----:B------:R-:W-:Y:S01]  /*0190*/  ISETP.GE.U32.AND.EX P0, PT, R8, UR9, PT, P0 ;  /* 0x0000000908007c0c */ /* 0x000fe2000bf06100 */
[----:B--2---:R-:W-:-:S12]  /*01a0*/  IMAD.IADD R4, R3, 0x1, R4 ;  /* 0x0000000103047824 */ /* 0x004fd800078e0204 */
[----:B------:R-:W-:Y:S05]  /*01b0*/  @!P0 BRA `(.L_x_2) ;  /* 0xfffffffc00dc8947 */ /* 0x000fea000383ffff */
.L_x_1:
[----:B------:R-:W-:Y:S05]  /*01c0*/  BSYNC.RECONVERGENT B0 ;  /* 0x0000000000007941 */ /* 0x000fea0003800200 */
.L_x_0:
[----:B------:R-:W-:Y:S02]  /*01d0*/  LOP3.LUT R3, R4, 0xff, RZ, 0xc0, !PT ;  /* 0x000000ff04037812 */ /* 0x000fe400078ec0ff */
[C---:B------:R-:W-:Y:S02]  /*01e0*/  LOP3.LUT R2, R0.reuse, 0x1f, RZ, 0xc0, !PT ;  /* 0x0000001f00027812 */ /* 0x040fe400078ec0ff */
[----:B------:R-:W-:Y:S02]  /*01f0*/  ISETP.GT.U32.AND P1, PT, R0, 0x1f, PT ;  /* 0x0000001f0000780c */ /* 0x000fe40003f24070 */
[----:B------:R-:W0:Y:S01]  /*0200*/  SHFL.DOWN PT, R3, R3, 0x10, 0x1f ;  /* 0x0a001f0003037f89 */ /* 0x000e2200000e0000 */
[----:B------:R-:W-:-:S13]  /*0210*/  ISETP.NE.AND P0, PT, R2, RZ, PT ;  /* 0x000000ff0200720c */ /* 0x000fda0003f05270 */
[----:B------:R-:W1:Y:S01]  /*0220*/  @!P0 S2R R8, SR_CgaCtaId ;  /* 0x0000000000088919 */ /* 0x000e620000008800 */
[----:B0-----:R-:W-:Y:S01]  /*0230*/  IMAD.IADD R4, R3, 0x1, R4 ;  /* 0x0000000103047824 */ /* 0x001fe200078e0204 */
[----:B------:R-:W-:-:S04]  /*0240*/  @!P0 MOV R3, 0x400 ;  /* 0x0000040000038802 */ /* 0x000fc80000000f00 */
[----:B------:R-:W-:-:S06]  /*0250*/  LOP3.LUT R5, R4, 0xff, RZ, 0xc0, !PT ;  /* 0x000000ff04057812 */ /* 0x000fcc00078ec0ff */
[----:B------:R-:W0:Y:S01]  /*0260*/  SHFL.DOWN PT, R5, R5, 0x8, 0x1f ;  /* 0x09001f0005057f89 */ /* 0x000e2200000e0000 */
[----:B-1----:R-:W-:Y:S01]  /*0270*/  @!P0 LEA R3, R8, R3, 0x18 ;  /* 0x0000000308038211 */ /* 0x002fe200078ec0ff */
[----:B0-----:R-:W-:-:S05]  /*0280*/  IMAD.IADD R4, R4, 0x1, R5 ;  /* 0x0000000104047824 */ /* 0x001fca00078e0205 */
[----:B------:R-:W-:-:S05]  /*0290*/  LOP3.LUT R6, R4, 0xff, RZ, 0xc0, !PT ;  /* 0x000000ff04067812 */ /* 0x000fca00078ec0ff */
[----:B------:R0:W1:Y:S02]  /*02a0*/  SHFL.DOWN PT, R7, R6, 0x4, 0x1f ;  /* 0x08801f0006077f89 */ /* 0x00006400000e0000 */
[----:B0-----:R-:W-:Y:S01]  /*02b0*/  @!P0 LEA.HI R6, R0, R3, RZ, 0x1b ;  /* 0x0000000300068211 */ /* 0x001fe200078fd8ff */
[----:B-1----:R-:W-:-:S05]  /*02c0*/  IMAD.IADD R7, R4, 0x1, R7 ;  /* 0x0000000104077824 */ /* 0x002fca00078e0207 */
[----:B------:R-:W-:-:S06]  /*02d0*/  LOP3.LUT R4, R7, 0xff, RZ, 0xc0, !PT ;  /* 0x000000ff07047812 */ /* 0x000fcc00078ec0ff */
[----:B------:R-:W0:Y:S02]  /*02e0*/  SHFL.DOWN PT, R4, R4, 0x2, 0x1f ;  /* 0x08401f0004047f89 */ /* 0x000e2400000e0000 */
[----:B0-----:R-:W-:-:S05]  /*02f0*/  IMAD.IADD R7, R7, 0x1, R4 ;  /* 0x0000000107077824 */ /* 0x001fca00078e0204 */
[----:B------:R-:W-:-:S06]  /*0300*/  LOP3.LUT R2, R7, 0xff, RZ, 0xc0, !PT ;  /* 0x000000ff07027812 */ /* 0x000fcc00078ec0ff */
[----:B------:R-:W0:Y:S02]  /*0310*/  SHFL.DOWN PT, R2, R2, 0x1, 0x1f ;  /* 0x08201f0002027f89 */ /* 0x000e2400000e0000 */
[----:B0-----:R-:W-:-:S05]  /*0320*/  @!P0 IMAD.IADD R3, R7, 0x1, R2 ;  /* 0x0000000107038824 */ /* 0x001fca00078e0202 */
[----:B------:R0:W-:Y:S01]  /*0330*/  @!P0 STS.U8 [R6], R3 ;  /* 0x0000000306008388 */ /* 0x0001e20000000000 */
[----:B------:R-:W-:Y:S06]  /*0340*/  BAR.SYNC.DEFER_BLOCKING 0x0 ;  /* 0x0000000000007b1d */ /* 0x000fec0000010000 */
[----:B------:R-:W-:Y:S05]  /*0350*/  @P1 EXIT ;  /* 0x000000000000194d */ /* 0x000fea0003800000 */
[----:B------:R-:W-:-:S06]  /*0360*/  USHF.R.U32.HI UR4, URZ, 0x5, UR5 ;  /* 0x00000005ff047899 */ /* 0x000fcc0008011605 */
[----:B------:R-:W-:-:S13]  /*0370*/  ISETP.GE.U32.AND P1, PT, R0, UR4, PT ;  /* 0x0000000400007c0c */ /* 0x000fda000bf26070 */
[----:B0-----:R-:W0:Y:S01]  /*0380*/  @!P1 S2R R3, SR_CgaCtaId ;  /* 0x0000000000039919 */ /* 0x001e220000008800 */
[----:B------:R-:W-:-:S04]  /*0390*/  @!P1 MOV R2, 0x400 ;  /* 0x0000040000029802 */ /* 0x000fc80000000f00 */
[----:B0-----:R-:W-:Y:S01]  /*03a0*/  @!P1 LEA R3, R3, R2, 0x18 ;  /* 0x0000000203039211 */ /* 0x001fe200078ec0ff */
[----:B------:R-:W-:-:S04]  /*03b0*/  IMAD.MOV.U32 R2, RZ, RZ, RZ ;  /* 0x000000ffff027224 */ /* 0x000fc800078e00ff */
[----:B------:R-:W-:-:S05]  /*03c0*/  @!P1 IMAD.IADD R0, R3, 0x1, R0 ;  /* 0x0000000103009824 */ /* 0x000fca00078e0200 */
[----:B------:R-:W0:Y:S04]  /*03d0*/  @!P1 LDS.U8 R2, [R0] ;  /* 0x0000000000029984 */ /* 0x000e280000000000 */
[----:B0-----:R-:W0:Y:S02]  /*03e0*/  SHFL.DOWN PT, R3, R2, 0x10, 0x1f ;  /* 0x0a001f0002037f89 */ /* 0x001e2400000e0000 */
[----:B0-----:R-:W-:-:S05]  /*03f0*/  IMAD.IADD R3, R3, 0x1, R2 ;  /* 0x0000000103037824 */ /* 0x001fca00078e0202 */
[----:B------:R-:W-:-:S06]  /*0400*/  LOP3.LUT R4, R3, 0xff, RZ, 0xc0, !PT ;  /* 0x000000ff03047812 */ /* 0x000fcc00078ec0ff */
[----:B------:R-:W0:Y:S02]  /*0410*/  SHFL.DOWN PT, R4, R4, 0x8, 0x1f ;  /* 0x09001f0004047f89 */ /* 0x000e2400000e0000 */
[----:B0-----:R-:W-:-:S05]  /*0420*/  IMAD.IADD R3, R3, 0x1, R4 ;  /* 0x0000000103037824 */ /* 0x001fca00078e0204 */
[----:B------:R-:W-:-:S05]  /*0430*/  LOP3.LUT R5, R3, 0xff, RZ, 0xc0, !PT ;  /* 0x000000ff03057812 */ /* 0x000fca00078ec0ff */
[----:B------:R-:W0:Y:S02]  /*0440*/  SHFL.DOWN PT, R6, R5, 0x4, 0x1f ;  /* 0x08801f0005067f89 */ /* 0x000e2400000e0000 */
[----:B0-----:R-:W-:-:S05]  /*0450*/  IMAD.IADD R6, R3, 0x1, R6 ;  /* 0x0000000103067824 */ /* 0x001fca00078e0206 */
[----:B------:R-:W-:-:S06]  /*0460*/  LOP3.LUT R3, R6, 0xff, RZ, 0xc0, !PT ;  /* 0x000000ff06037812 */ /* 0x000fcc00078ec0ff */
[----:B------:R-:W0:Y:S02]  /*0470*/  SHFL.DOWN PT, R3, R3, 0x2, 0x1f ;  /* 0x08401f0003037f89 */ /* 0x000e2400000e0000 */
[----:B0-----:R-:W-:-:S05]  /*0480*/  IMAD.IADD R6, R6, 0x1, R3 ;  /* 0x0000000106067824 */ /* 0x001fca00078e0203 */
[----:B------:R-:W-:-:S05]  /*0490*/  LOP3.LUT R0, R6, 0xff, RZ, 0xc0, !PT ;  /* 0x000000ff06007812 */ /* 0x000fca00078ec0ff */
[----:B------:R0:W1:Y:S01]  /*04a0*/  SHFL.DOWN PT, R7, R0, 0x1, 0x1f ;  /* 0x08201f0000077f89 */ /* 0x00006200000e0000 */
[----:B------:R-:W-:Y:S05]  /*04b0*/  @P0 EXIT ;  /* 0x000000000000094d */ /* 0x000fea0003800000 */
[----:B------:R-:W2:Y:S01]  /*04c0*/  LDCU.U8 UR4, c[0x0][0x398] ;  /* 0x00007300ff0477ac */ /* 0x000ea20008000000 */
[----:B------:R-:W3:Y:S01]  /*04d0*/  LDC.64 R2, c[0x0][0x380] ;  /* 0x0000e000ff027b82 */ /* 0x000ee20000000a00 */
[----:B01----:R-:W-:-:S05]  /*04e0*/  IMAD.IADD R0, R6, 0x1, R7 ;  /* 0x0000000106007824 */ /* 0x003fca00078e0207 */
[----:B------:R-:W-:-:S05]  /*04f0*/  LOP3.LUT R0, R0, 0xff, RZ, 0xc0, !PT ;  /* 0x000000ff00007812 */ /* 0x000fca00078ec0ff */
[----:B--2---:R-:W-:-:S05]  /*0500*/  IMAD R0, R0, UR4, RZ ;  /* 0x0000000400007c24 */ /* 0x004fca000f8e02ff */
[----:B------:R-:W-:-:S05]  /*0510*/  I2FP.F32.U32 R5, R0 ;  /* 0x0000000000057245 */ /* 0x000fca0000201000 */
[----:B---3--:R-:W-:Y:S01]  /*0520*/  REDG.E.ADD.F32.FTZ.RN.STRONG.GPU desc[UR6][R2.64], R5 ;  /* 0x00000005020079a6 */ /* 0x008fe2000c12f306 */
[----:B------:R-:W-:Y:S05]  /*0530*/  EXIT ;  /* 0x000000000000794d */ /* 0x000fea0003800000 */
.L_x_3:
[----:B------:R-:W-:-:S00]  /*0540*/  BRA `(.L_x_3) ;  /* 0xfffffffc00fc7947 */ /* 0x000fc0000383ffff */
[----:B------:R-:W-:-:S00]  /*0550*/  NOP ;  /* 0x0000000000007918 */ /* 0x000fc00000000000 */
        /* <DEDUP_REMOVED lines=10> */
.L_x_12:


//--------------------- .text._Z15gpu_mean_kernelIiEvPT_PKS0_mS0_ --------------------------
	.section	.text._Z15gpu_mean_kernelIiEvPT_PKS0_mS0_,"ax",@progbits
	.align	128
        .global         _Z15gpu_mean_kernelIiEvPT_PKS0_mS0_
        .type           _Z15gpu_mean_kernelIiEvPT_PKS0_mS0_,@function
        .size           _Z15gpu_mean_kernelIiEvPT_PKS0_mS0_,(.L_x_13 - _Z15gpu_mean_kernelIiEvPT_PKS0_mS0_)
        .other          _Z15gpu_mean_kernelIiEvPT_PKS0_mS0_,@"STO_CUDA_ENTRY STV_DEFAULT"
_Z15gpu_mean_kernelIiEvPT_PKS0_mS0_:
.text._Z15gpu_mean_kernelIiEvPT_PKS0_mS0_:
[----:B------:R-:W-:Y:S01]  /*0000*/  LDC R1, c[0x0][0x37c] ;  /* 0x0000df00ff017b82 */ /* 0x000fe20000000800 */
[----:B------:R-:W0:Y:S01]  /*0010*/  S2R R0, SR_TID.X ;  /* 0x0000000000007919 */ /* 0x000e220000002100 */
[----:B------:R-:W0:Y:S01]  /*0020*/  LDCU UR5, c[0x0][0x360] ;  /* 0x00006c00ff0577ac */ /* 0x000e220008000800 */
[----:B------:R-:W-:Y:S01]  /*0030*/  BSSY.RECONVERGENT B0, `(.L_x_4) ;  /* 0x0000019000007945 */ /* 0x000fe20003800200 */
[----:B------:R-:W-:Y:S01]  /*0040*/  IMAD.MOV.U32 R4, RZ, RZ, RZ ;  /* 0x000000ffff047224 */ /* 0x000fe200078e00ff */
        /* <DEDUP_REMOVED lines=10> */
[----:B------:R-:W-:Y:S02]  /*00f0*/  IMAD.MOV.U32 R6, RZ, RZ, R2 ;  /* 0x000000ffff067224 */ /* 0x000fe400078e0002 */
[----:B------:R-:W-:Y:S02]  /*0100*/  IMAD.MOV.U32 R7, RZ, RZ, R3 ;  /* 0x000000ffff077224 */ /* 0x000fe400078e0003 */
[----:B------:R-:W-:Y:S02]  /*0110*/  IMAD.MOV.U32 R4, RZ, RZ, RZ ;  /* 0x000000ffff047224 */ /* 0x000fe400078e00ff */
[----:B0-----:R-:W-:-:S07]  /*0120*/  IMAD R5, R5, UR5, RZ ;  /* 0x0000000505057c24 */ /* 0x001fce000f8e02ff */
.L_x_6:
[----:B------:R-:W-:-:S04]  /*0130*/  LEA R2, P0, R6, UR10, 0x2 ;  /* 0x0000000a06027c11 */ /* 0x000fc8000f8010ff */
[----:B------:R-:W-:-:S06]  /*0140*/  LEA.HI.X R3, R6, UR11, R7, 0x2, P0 ;  /* 0x0000000b06037c11 */ /* 0x000fcc00080f1407 */
[----:B------:R-:W2:Y:S01]  /*0150*/  LDG.E R3, desc[UR6][R2.64] ;  /* 0x0000000602037981 */ /* 0x000ea2000c1e1900 */
[----:B------:R-:W-:-:S04]  /*0160*/  IADD3 R6, P0, PT, R5, R6, RZ ;  /* 0x0000000605067210 */ /* 0x000fc80007f1e0ff */
[----:B------:R-:W-:Y:S02]  /*0170*/  LEA.HI.X.SX32 R7, R5, R7, 0x1, P0 ;  /* 0x0000000705077211 */ /* 0x000fe400000f0eff */
[----:B------:R-:W-:-:S04]  /*0180*/  ISETP.GE.U32.AND P0, PT, R6, UR8, PT ;  /* 0x0000000806007c0c */ /* 0x000fc8000bf06070 */
[----:B------:R-:W-:Y:S01]  /*0190*/  ISETP.GE.U32.AND.EX P0, PT, R7, UR9, PT, P0 ;  /* 0x0000000907007c0c */ /* 0x000fe2000bf06100 */
[----:B--2---:R-:W-:-:S12]  /*01a0*/  IMAD.IADD R4, R3, 0x1, R4 ;  /* 0x0000000103047824 */ /* 0x004fd800078e0204 */
[----:B------:R-:W-:Y:S05]  /*01b0*/  @!P0 BRA `(.L_x_6) ;  /* 0xfffffffc00dc8947 */ /* 0x000fea000383ffff */
.L_x_5:
[----:B------:R-:W-:Y:S05]  /*01c0*/  BSYNC.RECONVERGENT B0 ;  /* 0x0000000000007941 */ /* 0x000fea0003800200 */
.L_x_4:
[----:B------:R-:W0:Y:S01]  /*01d0*/  SHFL.DOWN PT, R3, R4, 0x10, 0x1f ;  /* 0x0a001f0004037f89 */ /* 0x000e2200000e0000 */
[----:B------:R-:W-:Y:S01]  /*01e0*/  ISETP.GT.U32.AND P1, PT, R0, 0x1f, PT ;  /* 0x0000001f0000780c */ /* 0x000fe20003f24070 */
[----:B0-----:R-:W-:-:S05]  /*01f0*/  IMAD.IADD R3, R3, 0x1, R4 ;  /* 0x0000000103037824 */ /* 0x001fca00078e0204 */
[----:B------:R-:W0:Y:S02]  /*0200*/  SHFL.DOWN PT, R2, R3, 0x8, 0x1f ;  /* 0x09001f0003027f89 */ /* 0x000e2400000e0000 */
[----:B0-----:R-:W-:-:S05]  /*0210*/  IMAD.IADD R5, R3, 0x1, R2 ;  /* 0x0000000103057824 */ /* 0x001fca00078e0202 */
[----:B------:R-:W0:Y:S02]  /*0220*/  SHFL.DOWN PT, R2, R5, 0x4, 0x1f ;  /* 0x08801f0005027f89 */ /* 0x000e2400000e0000 */
[----:B0-----:R-:W-:Y:S01]  /*0230*/  IMAD.IADD R6, R5, 0x1, R2 ;  /* 0x0000000105067824 */ /* 0x001fe200078e0202 */
[----:B------:R-:W-:-:S04]  /*0240*/  LOP3.LUT R2, R0, 0x1f, RZ, 0xc0, !PT ;  /* 0x0000001f00027812 */ /* 0x000fc800078ec0ff */
[----:B------:R-:W0:Y:S01]  /*0250*/  SHFL.DOWN PT, R7, R6, 0x2, 0x1f ;  /* 0x08401f0006077f89 */ /* 0x000e2200000e0000 */
[----:B------:R-:W-:-:S13]  /*0260*/  ISETP.NE.AND P0, PT, R2, RZ, PT ;  /* 0x000000ff0200720c */ /* 0x000fda0003f05270 */
[----:B------:R-:W1:Y:S01]  /*0270*/  @!P0 S2R R9, SR_CgaCtaId ;  /* 0x0000000000098919 */ /* 0x000e620000008800 */
[----:B------:R-:W-:Y:S02]  /*0280*/  @!P0 MOV R4, 0x400 ;  /* 0x0000040000048802 */ /* 0x000fe40000000f00 */
[----:B------:R-:W-:-:S04]  /*0290*/  @!P0 SHF.R.U32.HI R3, RZ, 0x3, R0 ;  /* 0x00000003ff038819 */ /* 0x000fc80000011600 */
[----:B------:R-:W-:Y:S01]  /*02a0*/  @!P0 LOP3.LUT R3, R3, 0x7c, RZ, 0xc0, !PT ;  /* 0x0000007c03038812 */ /* 0x000fe200078ec0ff */
[----:B0-----:R-:W-:-:S05]  /*02b0*/  IMAD.IADD R7, R6, 0x1, R7 ;  /* 0x0000000106077824 */ /* 0x001fca00078e0207 */
[----:B------:R-:W0:Y:S01]  /*02c0*/  SHFL.DOWN PT, R2, R7, 0x1, 0x1f ;  /* 0x08201f0007027f89 */ /* 0x000e2200000e0000 */
[----:B-1----:R-:W-:-:S04]  /*02d0*/  @!P0 LEA R4, R9, R4, 0x18 ;  /* 0x0000000409048211 */ /* 0x002fc800078ec0ff */
[----:B------:R-:W-:Y:S01]  /*02e0*/  @!P0 IADD3 R3, PT, PT, R3, R4, RZ ;  /* 0x0000000403038210 */ /* 0x000fe20007ffe0ff */
[----:B0-----:R-:W-:-:S05]  /*02f0*/  IMAD.IADD R2, R7, 0x1, R2 ;  /* 0x0000000107027824 */ /* 0x001fca00078e0202 */
[----:B------:R0:W-:Y:S01]  /*0300*/  @!P0 STS [R3], R2 ;  /* 0x0000000203008388 */ /* 0x0001e20000000800 */
        /* <DEDUP_REMOVED lines=8> */
[----:B------:R-:W-:-:S05]  /*0390*/  @!P1 IMAD R0, R0, 0x4, R3 ;  /* 0x0000000400009824 */ /* 0x000fca00078e0203 */
[----:B------:R-:W0:Y:S04]  /*03a0*/  @!P1 LDS R2, [R0] ;  /* 0x0000000000029984 */ /* 0x000e280000000800 */
[----:B0-----:R-:W0:Y:S02]  /*03b0*/  SHFL.DOWN PT, R3, R2, 0x10, 0x1f ;  /* 0x0a001f0002037f89 */ /* 0x001e2400000e0000 */
[----:B0-----:R-:W-:-:S05]  /*03c0*/  IMAD.IADD R3, R3, 0x1, R2 ;  /* 0x0000000103037824 */ /* 0x001fca00078e0202 */
[----:B------:R-:W0:Y:S02]  /*03d0*/  SHFL.DOWN PT, R4, R3, 0x8, 0x1f ;  /* 0x09001f0003047f89 */ /* 0x000e2400000e0000 */
[----:B0-----:R-:W-:-:S05]  /*03e0*/  IADD3 R4, PT, PT, R3, R4, RZ ;  /* 0x0000000403047210 */ /* 0x001fca0007ffe0ff */
[----:B------:R-:W0:Y:S02]  /*03f0*/  SHFL.DOWN PT, R5, R4, 0x4, 0x1f ;  /* 0x08801f0004057f89 */ /* 0x000e2400000e0000 */
[----:B0-----:R-:W-:-:S05]  /*0400*/  IMAD.IADD R5, R4, 0x1, R5 ;  /* 0x0000000104057824 */ /* 0x001fca00078e0205 */
[----:B------:R-:W0:Y:S02]  /*0410*/  SHFL.DOWN PT, R6, R5, 0x2, 0x1f ;  /* 0x08401f0005067f89 */ /* 0x000e2400000e0000 */
[----:B0-----:R-:W-:-:S05]  /*0420*/  IMAD.IADD R6, R5, 0x1, R6 ;  /* 0x0000000105067824 */ /* 0x001fca00078e0206 */
[----:B------:R0:W1:Y:S01]  /*0430*/  SHFL.DOWN PT, R7, R6, 0x1, 0x1f ;  /* 0x08201f0006077f89 */ /* 0x00006200000e0000 */
[----:B------:R-:W-:Y:S05]  /*0440*/  @P0 EXIT ;  /* 0x000000000000094d */ /* 0x000fea0003800000 */
[----:B------:R-:W2:Y:S01]  /*0450*/  LDCU UR4, c[0x0][0x398] ;  /* 0x00007300ff0477ac */ /* 0x000ea20008000800 */
[----:B------:R-:W3:Y:S01]  /*0460*/  LDC.64 R2, c[0x0][0x380] ;  /* 0x0000e000ff027b82 */ /* 0x000ee20000000a00 */
[----:B-1----:R-:W-:-:S04]  /*0470*/  IMAD.IADD R0, R6, 0x1, R7 ;  /* 0x0000000106007824 */ /* 0x002fc800078e0207 */
[----:B--2---:R-:W-:-:S05]  /*0480*/  IMAD R0, R0, UR4, RZ ;  /* 0x0000000400007c24 */ /* 0x004fca000f8e02ff */
[----:B------:R-:W-:-:S05]  /*0490*/  I2FP.F32.S32 R5, R0 ;  /* 0x0000000000057245 */ /* 0x000fca0000201400 */
[----:B---3--:R-:W-:Y:S01]  /*04a0*/  REDG.E.ADD.F32.FTZ.RN.STRONG.GPU desc[UR6][R2.64], R5 ;  /* 0x00000005020079a6 */ /* 0x008fe2000c12f306 */
[----:B------:R-:W-:Y:S05]  /*04b0*/  EXIT ;  /* 0x000000000000794d */ /* 0x000fea0003800000 */
.L_x_7:
        /* <DEDUP_REMOVED lines=12> */
.L_x_13:


//--------------------- .text._Z15gpu_mean_kernelIfEvPT_PKS0_mS0_ --------------------------
	.section	.text._Z15gpu_mean_kernelIfEvPT_PKS0_mS0_,"ax",@progbits
	.align	128
        .global         _Z15gpu_mean_kernelIfEvPT_PKS0_mS0_
        .type           _Z15gpu_mean_kernelIfEvPT_PKS0_mS0_,@function
        .size           _Z15gpu_mean_kernelIfEvPT_PKS0_mS0_,(.L_x_14 - _Z15gpu_mean_kernelIfEvPT_PKS0_mS0_)
        .other          _Z15gpu_mean_kernelIfEvPT_PKS0_mS0_,@"STO_CUDA_ENTRY STV_DEFAULT"
_Z15gpu_mean_kernelIfEvPT_PKS0_mS0_:
.text._Z15gpu_mean_kernelIfEvPT_PKS0_mS0_:
        /* <DEDUP_REMOVED lines=15> */
[----:B------:R-:W-:Y:S02]  /*00f0*/  HFMA2 R4, -RZ, RZ, 0, 0 ;  /* 0x00000000ff047431 */ /* 0x000fe400000001ff */
[----:B------:R-:W-:Y:S02]  /*0100*/  IMAD.MOV.U32 R6, RZ, RZ, R2 ;  /* 0x000000ffff067224 */ /* 0x000fe400078e0002 */
[----:B------:R-:W-:Y:S02]  /*0110*/  IMAD.MOV.U32 R7, RZ, RZ, R3 ;  /* 0x000000ffff077224 */ /* 0x000fe400078e0003 */
[----:B0-----:R-:W-:-:S07]  /*0120*/  IMAD R5, R5, UR5, RZ ;  /* 0x0000000505057c24 */ /* 0x001fce000f8e02ff */
.L_x_10:
[----:B------:R-:W-:-:S04]  /*0130*/  LEA R2, P0, R6, UR10, 0x2 ;  /* 0x0000000a06027c11 */ /* 0x000fc8000f8010ff */
[----:B------:R-:W-:-:S06]  /*0140*/  LEA.HI.X R3, R6, UR11, R7, 0x2, P0 ;  /* 0x0000000b06037c11 */ /* 0x000fcc00080f1407 */
[----:B------:R-:W2:Y:S01]  /*0150*/  LDG.E R3, desc[UR6][R2.64] ;  /* 0x0000000602037981 */ /* 0x000ea2000c1e1900 */
[----:B------:R-:W-:-:S04]  /*0160*/  IADD3 R6, P0, PT, R5, R6, RZ ;  /* 0x0000000605067210 */ /* 0x000fc80007f1e0ff */
[----:B------:R-:W-:Y:S02]  /*0170*/  LEA.HI.X.SX32 R7, R5, R7, 0x1, P0 ;  /* 0x0000000705077211 */ /* 0x000fe400000f0eff */
[----:B------:R-:W-:-:S04]  /*0180*/  ISETP.GE.U32.AND P0, PT, R6, UR8, PT ;  /* 0x0000000806007c0c */ /* 0x000fc8000bf06070 */
[----:B------:R-:W-:Y:S01]  /*0190*/  ISETP.GE.U32.AND.EX P0, PT, R7, UR9, PT, P0 ;  /* 0x0000000907007c0c */ /* 0x000fe2000bf06100 */
[----:B--2---:R-:W-:-:S12]  /*01a0*/  FADD R4, R3, R4 ;  /* 0x0000000403047221 */ /* 0x004fd80000000000 */
[----:B------:R-:W-:Y:S05]  /*01b0*/  @!P0 BRA `(.L_x_10) ;  /* 0xfffffffc00dc8947 */ /* 0x000fea000383ffff */
.L_x_9:
[----:B------:R-:W-:Y:S05]  /*01c0*/  BSYNC.RECONVERGENT B0 ;  /* 0x0000000000007941 */ /* 0x000fea0003800200 */
.L_x_8:
[----:B------:R-:W0:Y:S01]  /*01d0*/  SHFL.DOWN PT, R3, R4, 0x10, 0x1f ;  /* 0x0a001f0004037f89 */ /* 0x000e2200000e0000 */
[----:B------:R-:W-:Y:S01]  /*01e0*/  ISETP.GT.U32.AND P1, PT, R0, 0x1f, PT ;  /* 0x0000001f0000780c */ /* 0x000fe20003f24070 */
[----:B0-----:R-:W-:-:S05]  /*01f0*/  FADD R3, R3, R4 ;  /* 0x0000000403037221 */ /* 0x001fca0000000000 */
[----:B------:R-:W0:Y:S02]  /*0200*/  SHFL.DOWN PT, R2, R3, 0x8, 0x1f ;  /* 0x09001f0003027f89 */ /* 0x000e2400000e0000 */
[----:B0-----:R-:W-:-:S05]  /*0210*/  FADD R5, R3, R2 ;  /* 0x0000000203057221 */ /* 0x001fca0000000000 */
[----:B------:R-:W0:Y:S02]  /*0220*/  SHFL.DOWN PT, R2, R5, 0x4, 0x1f ;  /* 0x08801f0005027f89 */ /* 0x000e2400000e0000 */
[----:B0-----:R-:W-:Y:S01]  /*0230*/  FADD R6, R5, R2 ;  /* 0x0000000205067221 */ /* 0x001fe20000000000 */
[----:B------:R-:W-:-:S04]  /*0240*/  LOP3.LUT R2, R0, 0x1f, RZ, 0xc0, !PT ;  /* 0x0000001f00027812 */ /* 0x000fc800078ec0ff */
[----:B------:R-:W0:Y:S01]  /*0250*/  SHFL.DOWN PT, R7, R6, 0x2, 0x1f ;  /* 0x08401f0006077f89 */ /* 0x000e2200000e0000 */
[----:B------:R-:W-:-:S13]  /*0260*/  ISETP.NE.AND P0, PT, R2, RZ, PT ;  /* 0x000000ff0200720c */ /* 0x000fda0003f05270 */
[----:B------:R-:W1:Y:S01]  /*0270*/  @!P0 S2R R9, SR_CgaCtaId ;  /* 0x0000000000098919 */ /* 0x000e620000008800 */
[----:B------:R-:W-:Y:S02]  /*0280*/  @!P0 MOV R4, 0x400 ;  /* 0x0000040000048802 */ /* 0x000fe40000000f00 */
[----:B------:R-:W-:-:S04]  /*0290*/  @!P0 SHF.R.U32.HI R3, RZ, 0x3, R0 ;  /* 0x00000003ff038819 */ /* 0x000fc80000011600 */
[----:B------:R-:W-:Y:S01]  /*02a0*/  @!P0 LOP3.LUT R3, R3, 0x7c, RZ, 0xc0, !PT ;  /* 0x0000007c03038812 */ /* 0x000fe200078ec0ff */
[----:B0-----:R-:W-:-:S05]  /*02b0*/  FADD R7, R6, R7 ;  /* 0x0000000706077221 */ /* 0x001fca0000000000 */
[----:B------:R-:W0:Y:S01]  /*02c0*/  SHFL.DOWN PT, R2, R7, 0x1, 0x1f ;  /* 0x08201f0007027f89 */ /* 0x000e2200000e0000 */
[----:B-1----:R-:W-:-:S05]  /*02d0*/  @!P0 LEA R4, R9, R4, 0x18 ;  /* 0x0000000409048211 */ /* 0x002fca00078ec0ff */
[----:B------:R-:W-:Y:S02]  /*02e0*/  @!P0 IMAD.IADD R3, R3, 0x1, R4 ;  /* 0x0000000103038824 */ /* 0x000fe400078e0204 */
[----:B0-----:R-:W-:-:S05]  /*02f0*/  FADD R2, R7, R2 ;  /* 0x0000000207027221 */ /* 0x001fca0000000000 */
        /* <DEDUP_REMOVED lines=8> */
[----:B------:R-:W-:-:S03]  /*0380*/  IMAD.MOV.U32 R2, RZ, RZ, RZ ;  /* 0x000000ffff027224 */ /* 0x000fc600078e00ff */
[----:B------:R-:W-:-:S05]  /*0390*/  @!P1 LEA R0, R0, R3, 0x2 ;  /* 0x0000000300009211 */ /* 0x000fca00078e10ff */
[----:B------:R-:W0:Y:S04]  /*03a0*/  @!P1 LDS R2, [R0] ;  /* 0x0000000000029984 */ /* 0x000e280000000800 */
[----:B0-----:R-:W0:Y:S02]  /*03b0*/  SHFL.DOWN PT, R3, R2, 0x10, 0x1f ;  /* 0x0a001f0002037f89 */ /* 0x001e2400000e0000 */
[----:B0-----:R-:W-:-:S05]  /*03c0*/  FADD R3, R3, R2 ;  /* 0x0000000203037221 */ /* 0x001fca0000000000 */
[----:B------:R-:W0:Y:S02]  /*03d0*/  SHFL.DOWN PT, R4, R3, 0x8, 0x1f ;  /* 0x09001f0003047f89 */ /* 0x000e2400000e0000 */
[----:B0-----:R-:W-:-:S05]  /*03e0*/  FADD R4, R3, R4 ;  /* 0x0000000403047221 */ /* 0x001fca0000000000 */
[----:B------:R-:W0:Y:S02]  /*03f0*/  SHFL.DOWN PT, R5, R4, 0x4, 0x1f ;  /* 0x08801f0004057f89 */ /* 0x000e2400000e0000 */
[----:B0-----:R-:W-:-:S05]  /*0400*/  FADD R5, R4, R5 ;  /* 0x0000000504057221 */ /* 0x001fca0000000000 */
[----:B------:R-:W0:Y:S02]  /*0410*/  SHFL.DOWN PT, R6, R5, 0x2, 0x1f ;  /* 0x08401f0005067f89 */ /* 0x000e2400000e0000 */
[----:B0-----:R-:W-:-:S05]  /*0420*/  FADD R6, R5, R6 ;  /* 0x0000000605067221 */ /* 0x001fca0000000000 */
[----:B------:R0:W1:Y:S01]  /*0430*/  SHFL.DOWN PT, R7, R6, 0x1, 0x1f ;  /* 0x08201f0006077f89 */ /* 0x00006200000e0000 */
[----:B------:R-:W-:Y:S05]  /*0440*/  @P0 EXIT ;  /* 0x000000000000094d */ /* 0x000fea0003800000 */
[----:B------:R-:W2:Y:S01]  /*0450*/  LDC.64 R2, c[0x0][0x380] ;  /* 0x0000e000ff027b82 */ /* 0x000ea20000000a00 */
[----:B------:R-:W3:Y:S01]  /*0460*/  LDCU UR4, c[0x0][0x398] ;  /* 0x00007300ff0477ac */ /* 0x000ee20008000800 */
[----:B-1----:R-:W-:-:S04]  /*0470*/  FADD R5, R6, R7 ;  /* 0x0000000706057221 */ /* 0x002fc80000000000 */
[----:B---3--:R-:W-:-:S05]  /*0480*/  FMUL R5, R5, UR4 ;  /* 0x0000000405057c20 */ /* 0x008fca0008400000 */
[----:B--2---:R-:W-:Y:S01]  /*0490*/  REDG.E.ADD.F32.FTZ.RN.STRONG.GPU desc[UR6][R2.64], R5 ;  /* 0x00000005020079a6 */ /* 0x004fe2000c12f306 */
[----:B------:R-:W-:Y:S05]  /*04a0*/  EXIT ;  /* 0x000000000000794d */ /* 0x000fea0003800000 */
.L_x_11:
        /* <DEDUP_REMOVED lines=13> */
.L_x_14:


//--------------------- .nv.shared._Z15gpu_mean_kernelIhEvPT_PKS0_mS0_ --------------------------
	.section	.nv.shared._Z15gpu_mean_kernelIhEvPT_PKS0_mS0_,"aw",@nobits
	.sectionflags	@""
	.align	16
	.zero		1024


//--------------------- .nv.shared.reserved.0     --------------------------
	.section	.nv.shared.reserved.0,"aw",@nobits
	.weak		__nv_reservedSMEM_offset_0_alias
	.size		__nv_reservedSMEM_offset_0_alias, 0, 64
	.other		__nv_reservedSMEM_offset_0_alias,@"STO_CUDA_RESERVED_SHARED STV_DEFAULT"
__nv_reservedSMEM_offset_0_alias:
	.zero		0
	.zero		64


//--------------------- .nv.shared._Z15gpu_mean_kernelIiEvPT_PKS0_mS0_ --------------------------
	.section	.nv.shared._Z15gpu_mean_kernelIiEvPT_PKS0_mS0_,"aw",@nobits
	.sectionflags	@""
	.align	16
	.zero		1024


//--------------------- .nv.shared._Z15gpu_mean_kernelIfEvPT_PKS0_mS0_ --------------------------
	.section	.nv.shared._Z15gpu_mean_kernelIfEvPT_PKS0_mS0_,"aw",@nobits
	.sectionflags	@""
	.align	16
	.zero		1024


//--------------------- .nv.constant0._Z15gpu_mean_kernelIhEvPT_PKS0_mS0_ --------------------------
	.section	.nv.constant0._Z15gpu_mean_kernelIhEvPT_PKS0_mS0_,"a",@progbits
	.sectionflags	@""
	.align	4
.nv.constant0._Z15gpu_mean_kernelIhEvPT_PKS0_mS0_:
	.zero		921


//--------------------- .nv.constant0._Z15gpu_mean_kernelIiEvPT_PKS0_mS0_ --------------------------
	.section	.nv.constant0._Z15gpu_mean_kernelIiEvPT_PKS0_mS0_,"a",@progbits
	.sectionflags	@""
	.align	4
.nv.constant0._Z15gpu_mean_kernelIiEvPT_PKS0_mS0_:
	.zero		924


//--------------------- .nv.constant0._Z15gpu_mean_kernelIfEvPT_PKS0_mS0_ --------------------------
	.section	.nv.constant0._Z15gpu_mean_kernelIfEvPT_PKS0_mS0_,"a",@progbits
	.sectionflags	@""
	.align	4
.nv.constant0._Z15gpu_mean_kernelIfEvPT_PKS0_mS0_:
	.zero		924


//--------------------- SYMBOLS --------------------------

	.type		.nv.reservedSmem.offset0,@object
	.size		.nv.reservedSmem.offset0,0x4
	.type		.nv.reservedSmem.cap,@object
	.size		.nv.reservedSmem.cap,0x4
